
	.version 1.4
.target sm_10, map_f64_to_f32

	


	
	


	
	
	
	
	
	
	

.file	1	"<command-line>"
.file	2	"/tmp/tmpxft_00002674_00000000-6_hello.cudafe2.gpu"
.file	3	"/usr/lib/gcc/x86_64-linux-gnu/4.4.7/include/stddef.h"
.file	4	"/usr/local/cuda-4.2/cuda/bin/../include/crt/device_runtime.h"
.file	5	"/usr/local/cuda-4.2/cuda/bin/../include/host_defines.h"
.file	6	"/usr/local/cuda-4.2/cuda/bin/../include/builtin_types.h"
.file	7	"/usr/local/cuda-4.2/cuda/bin/../include/device_types.h"
.file	8	"/usr/local/cuda-4.2/cuda/bin/../include/driver_types.h"
.file	9	"/usr/local/cuda-4.2/cuda/bin/../include/surface_types.h"
.file	10	"/usr/local/cuda-4.2/cuda/bin/../include/texture_types.h"
.file	11	"/usr/local/cuda-4.2/cuda/bin/../include/vector_types.h"
.file	12	"/usr/local/cuda-4.2/cuda/bin/../include/device_launch_parameters.h"
.file	13	"/usr/local/cuda-4.2/cuda/bin/../include/crt/storage_class.h"
.file	14	"hello.cu"
.file	15	"/usr/local/cuda-4.2/cuda/bin/../include/common_functions.h"
.file	16	"/usr/local/cuda-4.2/cuda/bin/../include/math_functions.h"
.file	17	"/usr/local/cuda-4.2/cuda/bin/../include/math_constants.h"
.file	18	"/usr/local/cuda-4.2/cuda/bin/../include/device_functions.h"
.file	19	"/usr/local/cuda-4.2/cuda/bin/../include/sm_11_atomic_functions.h"
.file	20	"/usr/local/cuda-4.2/cuda/bin/../include/sm_12_atomic_functions.h"
.file	21	"/usr/local/cuda-4.2/cuda/bin/../include/sm_13_double_functions.h"
.file	22	"/usr/local/cuda-4.2/cuda/bin/../include/sm_20_atomic_functions.h"
.file	23	"/usr/local/cuda-4.2/cuda/bin/../include/sm_20_intrinsics.h"
.file	24	"/usr/local/cuda-4.2/cuda/bin/../include/sm_30_intrinsics.h"
.file	25	"/usr/local/cuda-4.2/cuda/bin/../include/surface_functions.h"
.file	26	"/usr/local/cuda-4.2/cuda/bin/../include/texture_fetch_functions.h"
.file	27	"/usr/local/cuda-4.2/cuda/bin/../include/math_functions_dbl_ptx1.h"


.entry _Z6kernelv
{
.loc	14	5	0
$LDWbegin__Z6kernelv:
.loc	14	7	0
exit;
$LDWend__Z6kernelv:
} 



// ===== COMPILED SASS (sm_100) =====

	.target	sm_100

	.elftype	@"ET_EXEC"


//--------------------- .note.nv.tkinfo           --------------------------
	.section	.note.nv.tkinfo,"",@"SHT_NOTE"
	.sectionflags	@"SHF_NOTE_NV_TKINFO"
	.tkinfo
        /*0018*/ 	.word	0x00000002
        /*0030*/ 	.string	""
        /*0030*/ 	.string	"ptxas"
        /*0030*/ 	.string	"Cuda compilation tools, release 13.0, V13.0.88"
        /*0030*/ 	.string	"Build cuda_13.0.r13.0/compiler.36424714_0"
        /*0030*/ 	.string	"-arch sm_100 "



//--------------------- .note.nv.cuinfo           --------------------------
	.section	.note.nv.cuinfo,"",@"SHT_NOTE"
	.sectionflags	@"SHF_NOTE_NV_CUINFO"
        /*0018*/ 	.short	0x0002
        /*001a*/ 	.short	0x000a
        /*001c*/ 	.short	0x0082
	.zero		2


//--------------------- .nv.info                  --------------------------
	.section	.nv.info,"",@"SHT_CUDA_INFO"
	.align	4


	//----- nvinfo : EIATTR_REGCOUNT
	.align		4
        /*0000*/ 	.byte	0x04, 0x2f
        /*0002*/ 	.short	(.L_1 - .L_0)
	.align		4
.L_0:
        /*0004*/ 	.word	index@(_Z6kernelv)
        /*0008*/ 	.word	0x00000004


	//----- nvinfo : EIATTR_FRAME_SIZE
	.align		4
.L_1:
        /*000c*/ 	.byte	0x04, 0x11
        /*000e*/ 	.short	(.L_3 - .L_2)
	.align		4
.L_2:
        /*0010*/ 	.word	index@(_Z6kernelv)
        /*0014*/ 	.word	0x00000000


	//----- nvinfo : EIATTR_MIN_STACK_SIZE
	.align		4
.L_3:
        /*0018*/ 	.byte	0x04, 0x12
        /*001a*/ 	.short	(.L_5 - .L_4)
	.align		4
.L_4:
        /*001c*/ 	.word	index@(_Z6kernelv)
        /*0020*/ 	.word	0x00000000
.L_5:


//--------------------- .nv.compat                --------------------------
	.section	.nv.compat,"",@"SHT_CUDA_COMPAT_INFO"
	.align	4
        /*0000*/ 	.byte	0x02, 0x09, 0x00, 0x00, 0x02, 0x02, 0x01, 0x00, 0x02, 0x05, 0x05, 0x00, 0x03, 0x07, 0x01, 0x01
        /*0010*/ 	.byte	0x02, 0x03, 0x00, 0x00, 0x02, 0x06, 0x01, 0x00, 0x04, 0x0b, 0x08, 0x00, 0x09, 0x00, 0x00, 0x00
        /*0020*/ 	.byte	0x00, 0x00, 0x00, 0x00


//--------------------- .nv.info._Z6kernelv       --------------------------
	.section	.nv.info._Z6kernelv,"",@"SHT_CUDA_INFO"
	.sectionflags	@""
	.align	4


	//----- nvinfo : EIATTR_CUDA_API_VERSION
	.align		4
        /*0000*/ 	.byte	0x04, 0x37
        /*0002*/ 	.short	(.L_7 - .L_6)
.L_6:
        /*0004*/ 	.word	0x00000082


	//----- nvinfo : EIATTR_SPARSE_MMA_MASK
	.align		4
.L_7:
        /*0008*/ 	.byte	0x03, 0x50
        /*000a*/ 	.short	0x0000


	//----- nvinfo : EIATTR_MAXREG_COUNT
	.align		4
        /*000c*/ 	.byte	0x03, 0x1b
        /*000e*/ 	.short	0x00ff


	//----- nvinfo : EIATTR_MERCURY_ISA_VERSION
	.align		4
        /*0010*/ 	.byte	0x03, 0x5f
        /*0012*/ 	.short	0x0101


	//----- nvinfo : EIATTR_VRC_CTA_INIT_COUNT
	.align		4
        /*0014*/ 	.byte	0x02, 0x4a
	.zero		1
	.zero		1


	//----- nvinfo : EIATTR_EXIT_INSTR_OFFSETS
	.align		4
        /*0018*/ 	.byte	0x04, 0x1c
        /*001a*/ 	.short	(.L_9 - .L_8)


	//   ....[0]....
.L_8:
        /*001c*/ 	.word	0x00000010


	//----- nvinfo : EIATTR_SW_WAR
	.align		4
.L_9:
        /*0020*/ 	.byte	0x04, 0x36
        /*0022*/ 	.short	(.L_11 - .L_10)
.L_10:
        /*0024*/ 	.word	0x00000008
.L_11:


//--------------------- .nv.callgraph             --------------------------
	.section	.nv.callgraph,"",@"SHT_CUDA_CALLGRAPH"
	.align	4
	.sectionentsize	8
	.align		4
        /*0000*/ 	.word	0x00000000
	.align		4
        /*0004*/ 	.word	0xffffffff
	.align		4
        /*0008*/ 	.word	0x00000000
	.align		4
        /*000c*/ 	.word	0xfffffffe
	.align		4
        /*0010*/ 	.word	0x00000000
	.align		4
        /*0014*/ 	.word	0xfffffffd
	.align		4
        /*0018*/ 	.word	0x00000000
	.align		4
        /*001c*/ 	.word	0xfffffffc


//--------------------- .text._Z6kernelv          --------------------------
	.section	.text._Z6kernelv,"ax",@progbits
	.align	128
.text._Z6kernelv:
        .type           _Z6kernelv,@function
        .size           _Z6kernelv,(.L_x_1 - _Z6kernelv)
        .other          _Z6kernelv,@"STO_CUDA_ENTRY STV_DEFAULT"
_Z6kernelv:
[----:B------:R-:W-:Y:S01]  /*0000*/  LDC R1, c[0x0][0x37c] ;  /* 0x0000df00ff017b82 */ /* 0x000fe20000000800 */
[----:B------:R-:W-:Y:S05]  /*0010*/  EXIT ;  /* 0x000000000000794d */ /* 0x000fea0003800000 */
.L_x_0:
[----:B------:R-:W-:-:S00]  /*0020*/  BRA `(.L_x_0) ;  /* 0xfffffffc00fc7947 */ /* 0x000fc0000383ffff */
[----:B------:R-:W-:-:S00]  /*0030*/  NOP ;  /* 0x0000000000007918 */ /* 0x000fc00000000000 */
        /* <DEDUP_REMOVED lines=12> */
.L_x_1:


//--------------------- .nv.shared.reserved.0     --------------------------
	.section	.nv.shared.reserved.0,"aw",@nobits
	.weak		__nv_reservedSMEM_offset_0_alias
	.size		__nv_reservedSMEM_offset_0_alias, 0, 64
	.other		__nv_reservedSMEM_offset_0_alias,@"STO_CUDA_RESERVED_SHARED STV_DEFAULT"
__nv_reservedSMEM_offset_0_alias:
	.zero		0
	.zero		64


//--------------------- .nv.constant0._Z6kernelv  --------------------------
	.section	.nv.constant0._Z6kernelv,"a",@progbits
	.sectionflags	@""
	.align	4
.nv.constant0._Z6kernelv:
	.zero		896


//--------------------- SYMBOLS --------------------------

	.type		.nv.reservedSmem.offset0,@object
	.size		.nv.reservedSmem.offset0,0x4
